	.headerflags	@"EF_CUDA_TEXMODE_UNIFIED EF_CUDA_64BIT_ADDRESS EF_CUDA_ACCELERATORS EF_CUDA_SM90 EF_CUDA_VIRTUAL_SM(EF_CUDA_SM90)"
	.elftype	@"ET_EXEC"


//--------------------- .nv.info                  --------------------------
	.section	.nv.info,"",@"SHT_CUDA_INFO"
	.align	4


	//----- nvinfo : EIATTR_REGCOUNT
	.align		4
        /*0000*/ 	.byte	0x04, 0x2f
        /*0002*/ 	.short	(.L_1 - .L_0)
	.align		4
.L_0:
        /*0004*/ 	.word	index@(triton_poi_fused_cat_32)
        /*0008*/ 	.word	0x0000000c


	//----- nvinfo : EIATTR_MIN_STACK_SIZE
	.align		4
.L_1:
        /*000c*/ 	.byte	0x04, 0x12
        /*000e*/ 	.short	(.L_3 - .L_2)
	.align		4
.L_2:
        /*0010*/ 	.word	index@(triton_poi_fused_cat_32)
        /*0014*/ 	.word	0x00000000


	//----- nvinfo : EIATTR_FRAME_SIZE
	.align		4
.L_3:
        /*0018*/ 	.byte	0x04, 0x11
        /*001a*/ 	.short	(.L_5 - .L_4)
	.align		4
.L_4:
        /*001c*/ 	.word	index@(triton_poi_fused_cat_32)
        /*0020*/ 	.word	0x00000000


	//----- nvinfo : EIATTR_MIN_STACK_SIZE
	.align		4
.L_5:
        /*0024*/ 	.byte	0x04, 0x12
        /*0026*/ 	.short	(.L_7 - .L_6)
	.align		4
.L_6:
        /*0028*/ 	.word	index@(triton_poi_fused_cat_32)
        /*002c*/ 	.word	0x00000000
.L_7:


//--------------------- .nv.info.triton_poi_fused_cat_32 --------------------------
	.section	.nv.info.triton_poi_fused_cat_32,"",@"SHT_CUDA_INFO"
	.sectionflags	@""
	.align	4


	//----- nvinfo : EIATTR_CUDA_API_VERSION
	.align		4
        /*0000*/ 	.byte	0x04, 0x37
        /*0002*/ 	.short	(.L_9 - .L_8)
.L_8:
        /*0004*/ 	.word	0x0000007c


	//----- nvinfo : EIATTR_KPARAM_INFO
	.align		4
.L_9:
        /*0008*/ 	.byte	0x04, 0x17
        /*000a*/ 	.short	(.L_11 - .L_10)
.L_10:
        /*000c*/ 	.word	0x00000000
        /*0010*/ 	.short	0x0003
        /*0012*/ 	.short	0x0018
        /*0014*/ 	.byte	0x00, 0xf0, 0x11, 0x00


	//----- nvinfo : EIATTR_KPARAM_INFO
	.align		4
.L_11:
        /*0018*/ 	.byte	0x04, 0x17
        /*001a*/ 	.short	(.L_13 - .L_12)
.L_12:
        /*001c*/ 	.word	0x00000000
        /*0020*/ 	.short	0x0002
        /*0022*/ 	.short	0x0010
        /*0024*/ 	.byte	0x00, 0xf4, 0x21, 0x00


	//----- nvinfo : EIATTR_KPARAM_INFO
	.align		4
.L_13:
        /*0028*/ 	.byte	0x04, 0x17
        /*002a*/ 	.short	(.L_15 - .L_14)
.L_14:
        /*002c*/ 	.word	0x00000000
        /*0030*/ 	.short	0x0001
        /*0032*/ 	.short	0x0008
        /*0034*/ 	.byte	0x00, 0xf4, 0x21, 0x00


	//----- nvinfo : EIATTR_KPARAM_INFO
	.align		4
.L_15:
        /*0038*/ 	.byte	0x04, 0x17
        /*003a*/ 	.short	(.L_17 - .L_16)
.L_16:
        /*003c*/ 	.word	0x00000000
        /*0040*/ 	.short	0x0000
        /*0042*/ 	.short	0x0000
        /*0044*/ 	.byte	0x00, 0xf4, 0x21, 0x00


	//----- nvinfo : EIATTR_SPARSE_MMA_MASK
	.align		4
.L_17:
        /*0048*/ 	.byte	0x03, 0x50
        /*004a*/ 	.short	0x0000


	//----- nvinfo : EIATTR_MAXREG_COUNT
	.align		4
        /*004c*/ 	.byte	0x03, 0x1b
        /*004e*/ 	.short	0x00ff


	//----- nvinfo : EIATTR_EXIT_INSTR_OFFSETS
	.align		4
        /*0050*/ 	.byte	0x04, 0x1c
        /*0052*/ 	.short	(.L_19 - .L_18)


	//   ....[0]....
.L_18:
        /*0054*/ 	.word	0x000002a0


	//----- nvinfo : EIATTR_REQNTID
	.align		4
.L_19:
        /*0058*/ 	.byte	0x04, 0x10
        /*005a*/ 	.short	(.L_21 - .L_20)
.L_20:
        /*005c*/ 	.word	0x00000080
        /*0060*/ 	.word	0x00000001
        /*0064*/ 	.word	0x00000001


	//----- nvinfo : EIATTR_CBANK_PARAM_SIZE
	.align		4
.L_21:
        /*0068*/ 	.byte	0x03, 0x19
        /*006a*/ 	.short	0x001c


	//----- nvinfo : EIATTR_PARAM_CBANK
	.align		4
        /*006c*/ 	.byte	0x04, 0x0a
        /*006e*/ 	.short	(.L_23 - .L_22)
	.align		4
.L_22:
        /*0070*/ 	.word	index@(.nv.constant0.triton_poi_fused_cat_32)
        /*0074*/ 	.short	0x0210
        /*0076*/ 	.short	0x001c


	//----- nvinfo : EIATTR_SW_WAR
	.align		4
.L_23:
        /*0078*/ 	.byte	0x04, 0x36
        /*007a*/ 	.short	(.L_25 - .L_24)
.L_24:
        /*007c*/ 	.word	0x00000008
.L_25:


//--------------------- .nv.callgraph             --------------------------
	.section	.nv.callgraph,"",@"SHT_CUDA_CALLGRAPH"
	.align	4
	.sectionentsize	8
	.align		4
        /*0000*/ 	.word	0x00000000
	.align		4
        /*0004*/ 	.word	0xffffffff
	.align		4
        /*0008*/ 	.word	0x00000000
	.align		4
        /*000c*/ 	.word	0xfffffffe
	.align		4
        /*0010*/ 	.word	0x00000000
	.align		4
        /*0014*/ 	.word	0xfffffffd
	.align		4
        /*0018*/ 	.word	0x00000000
	.align		4
        /*001c*/ 	.word	0xfffffffc


//--------------------- .text.triton_poi_fused_cat_32 --------------------------
	.section	.text.triton_poi_fused_cat_32,"ax",@progbits
	.align	128
        .global         triton_poi_fused_cat_32
        .type           triton_poi_fused_cat_32,@function
        .size           triton_poi_fused_cat_32,(.L_x_1 - triton_poi_fused_cat_32)
        .other          triton_poi_fused_cat_32,@"STO_CUDA_ENTRY STV_DEFAULT"
triton_poi_fused_cat_32:
.text.triton_poi_fused_cat_32:
[----:B------:R-:W-:Y:S01]  /*0000*/  LDC R1, c[0x0][0x28] ;  /* 0x00000a00ff017b82 */ /* 0x000fe20000000800 */
[----:B------:R-:W1:Y:S01]  /*0010*/  S2R R0, SR_TID.X ;  /* 0x0000000000007919 */ /* 0x000e620000002100 */
[----:B------:R-:W-:Y:S01]  /*0020*/  CS2R R8, SRZ ;  /* 0x0000000000087805 */ /* 0x000fe2000001ff00 */
[----:B------:R-:W-:Y:S01]  /*0030*/  ULDC.64 UR4, c[0x0][0x208] ;  /* 0x0000820000047ab9 */ /* 0x000fe20000000a00 */
[----:B------:R-:W2:Y:S01]  /*0040*/  S2R R3, SR_CTAID.X ;  /* 0x0000000000037919 */ /* 0x000ea20000002500 */
[----:B-1----:R-:W-:-:S04]  /*0050*/  LOP3.LUT R0, R0, 0x7f, RZ, 0xc0, !PT ;  /* 0x0000007f00007812 */ /* 0x002fc800078ec0ff */
[----:B--2---:R-:W-:Y:S02]  /*0060*/  LEA R0, R3, R0, 0x7 ;  /* 0x0000000003007211 */ /* 0x004fe400078e38ff */
[----:B------:R-:W1:Y:S03]  /*0070*/  LDC.64 R2, c[0x0][0x210] ;  /* 0x00008400ff027b82 */ /* 0x000e660000000a00 */
[----:B------:R-:W-:-:S05]  /*0080*/  IMAD.HI R4, R0, 0x2aaaaaab, RZ ;  /* 0x2aaaaaab00047827 */ /* 0x000fca00078e02ff */
[----:B------:R-:W-:-:S04]  /*0090*/  SHF.R.U32.HI R5, RZ, 0x1f, R4 ;  /* 0x0000001fff057819 */ /* 0x000fc80000011604 */
[----:B------:R-:W-:-:S05]  /*00a0*/  LEA.HI.SX32 R5, R4, R5, 0x19 ;  /* 0x0000000504057211 */ /* 0x000fca00078fcaff */
[----:B------:R-:W-:-:S05]  /*00b0*/  IMAD R6, R5, -0x300, R0 ;  /* 0xfffffd0005067824 */ /* 0x000fca00078e0200 */
[----:B------:R-:W-:Y:S02]  /*00c0*/  ISETP.GE.AND P1, PT, R6, 0x100, PT ;  /* 0x000001000600780c */ /* 0x000fe40003f26270 */
[----:B------:R-:W-:Y:S02]  /*00d0*/  LEA R7, R5, R6, 0x9 ;  /* 0x0000000605077211 */ /* 0x000fe400078e48ff */
[----:B------:R-:W2:Y:S03]  /*00e0*/  LDC.64 R4, c[0x0][0x218] ;  /* 0x00008600ff047b82 */ /* 0x000ea60000000a00 */
[----:B-1----:R-:W-:-:S06]  /*00f0*/  IMAD.WIDE R2, R7, 0x4, R2 ;  /* 0x0000000407027825 */ /* 0x002fcc00078e0202 */
[----:B------:R-:W3:Y:S01]  /*0100*/  @!P1 LDG.E.EL R9, desc[UR4][R2.64+0x400] ;  /* 0x0004000402099981 */ /* 0x000ee2000c2e1900 */
[----:B------:R-:W-:-:S03]  /*0110*/  ISETP.GT.AND P0, PT, R6, 0xff, PT ;  /* 0x000000ff0600780c */ /* 0x000fc60003f04270 */
[----:B------:R1:W4:Y:S02]  /*0120*/  @!P1 LDG.E.EL R8, desc[UR4][R2.64] ;  /* 0x0000000402089981 */ /* 0x000324000c2e1900 */
[----:B-1----:R-:W1:Y:S01]  /*0130*/  LDC.64 R2, c[0x0][0x220] ;  /* 0x00008800ff027b82 */ /* 0x002e620000000a00 */
[----:B--2---:R-:W-:Y:S01]  /*0140*/  IMAD.WIDE R4, R7, 0x4, R4 ;  /* 0x0000000407047825 */ /* 0x004fe200078e0204 */
[----:B------:R-:W-:-:S10]  /*0150*/  HFMA2.MMA R7, -RZ, RZ, 0, 0 ;  /* 0x00000000ff077435 */ /* 0x000fd400000001ff */
[----:B------:R2:W5:Y:S02]  /*0160*/  @P0 LDG.E.EL R7, desc[UR4][R4.64+-0x400] ;  /* 0xfffc000404070981 */ /* 0x000564000c2e1900 */
[----:B--2---:R-:W-:Y:S01]  /*0170*/  MOV R5, 0x3e800000 ;  /* 0x3e80000000057802 */ /* 0x004fe20000000f00 */
[----:B-1----:R-:W-:Y:S01]  /*0180*/  IMAD.WIDE R2, R0, 0x4, R2 ;  /* 0x0000000400027825 */ /* 0x002fe200078e0202 */
[----:B---3--:R-:W-:Y:S02]  /*0190*/  SEL R9, R9, RZ, !P1 ;  /* 0x000000ff09097207 */ /* 0x008fe40004800000 */
[----:B----4-:R-:W-:-:S03]  /*01a0*/  SEL R8, R8, RZ, !P1 ;  /* 0x000000ff08087207 */ /* 0x010fc60004800000 */
[----:B------:R-:W-:-:S04]  /*01b0*/  FADD R9, RZ, -R9 ;  /* 0x80000009ff097221 */ /* 0x000fc80000000000 */
[----:B------:R-:W-:-:S05]  /*01c0*/  FMUL R9, R9, 1.4426950216293334961 ;  /* 0x3fb8aa3b09097820 */ /* 0x000fca0000400000 */
[----:B------:R-:W-:-:S13]  /*01d0*/  FSETP.GEU.AND P2, PT, R9, -126, PT ;  /* 0xc2fc00000900780b */ /* 0x000fda0003f4e000 */
[----:B------:R-:W-:-:S04]  /*01e0*/  @!P2 FMUL R9, R9, 0.5 ;  /* 0x3f0000000909a820 */ /* 0x000fc80000400000 */
[----:B------:R-:W1:Y:S02]  /*01f0*/  MUFU.EX2 R6, R9 ;  /* 0x0000000900067308 */ /* 0x000e640000000800 */
[----:B-1----:R-:W-:-:S04]  /*0200*/  @!P2 FMUL R6, R6, R6 ;  /* 0x000000060606a220 */ /* 0x002fc80000400000 */
[----:B------:R-:W-:-:S05]  /*0210*/  FADD R6, R6, 1 ;  /* 0x3f80000006067421 */ /* 0x000fca0000000000 */
[----:B------:R-:W-:-:S04]  /*0220*/  FSETP.GT.AND P2, PT, R6, 8.50705917302346158658e+37, PT ;  /* 0x7e8000000600780b */ /* 0x000fc80003f44000 */
[----:B------:R-:W-:-:S09]  /*0230*/  FSEL R5, R5, 1, P2 ;  /* 0x3f80000005057808 */ /* 0x000fd20001000000 */
[----:B------:R-:W-:-:S06]  /*0240*/  @P2 FMUL R6, R6, 0.25 ;  /* 0x3e80000006062820 */ /* 0x000fcc0000400000 */
[----:B------:R-:W1:Y:S02]  /*0250*/  MUFU.RCP R6, R6 ;  /* 0x0000000600067308 */ /* 0x000e640000001000 */
[----:B-1----:R-:W-:-:S04]  /*0260*/  FMUL R5, R6, R5 ;  /* 0x0000000506057220 */ /* 0x002fc80000400000 */
[----:B------:R-:W-:Y:S01]  /*0270*/  FMUL R5, R8, R5 ;  /* 0x0000000508057220 */ /* 0x000fe20000400000 */
[----:B-----5:R-:W-:-:S05]  /*0280*/  @P1 SEL R5, R7, RZ, P0 ;  /* 0x000000ff07051207 */ /* 0x020fca0000000000 */
[----:B------:R-:W-:Y:S01]  /*0290*/  STG.E desc[UR4][R2.64], R5 ;  /* 0x0000000502007986 */ /* 0x000fe2000c101904 */
[----:B------:R-:W-:Y:S05]  /*02a0*/  EXIT ;  /* 0x000000000000794d */ /* 0x000fea0003800000 */
.L_x_0:
[----:B------:R-:W-:-:S00]  /*02b0*/  BRA `(.L_x_0) ;  /* 0xfffffffc00fc7947 */ /* 0x000fc0000383ffff */
[----:B------:R-:W-:-:S00]  /*02c0*/  NOP ;  /* 0x0000000000007918 */ /* 0x000fc00000000000 */
        /* <DEDUP_REMOVED lines=11> */
.L_x_1:


//--------------------- .nv.constant0.triton_poi_fused_cat_32 --------------------------
	.section	.nv.constant0.triton_poi_fused_cat_32,"a",@progbits
	.sectionflags	@""
	.align	4
.nv.constant0.triton_poi_fused_cat_32:
	.zero		556
